	.headerflags	@"EF_CUDA_TEXMODE_UNIFIED EF_CUDA_64BIT_ADDRESS EF_CUDA_ACCELERATORS EF_CUDA_SM90 EF_CUDA_VIRTUAL_SM(EF_CUDA_SM90)"
	.elftype	@"ET_EXEC"


//--------------------- .nv.info                  --------------------------
	.section	.nv.info,"",@"SHT_CUDA_INFO"
	.align	4


	//----- nvinfo : EIATTR_REGCOUNT
	.align		4
        /*0000*/ 	.byte	0x04, 0x2f
        /*0002*/ 	.short	(.L_3 - .L_2)
	.align		4
.L_2:
        /*0004*/ 	.word	index@(triton_poi_fused__native_batch_norm_legit_no_training_relu_4)
        /*0008*/ 	.word	0x00000016


	//----- nvinfo : EIATTR_MIN_STACK_SIZE
	.align		4
.L_3:
        /*000c*/ 	.byte	0x04, 0x12
        /*000e*/ 	.short	(.L_5 - .L_4)
	.align		4
.L_4:
        /*0010*/ 	.word	index@(triton_poi_fused__native_batch_norm_legit_no_training_relu_4)
        /*0014*/ 	.word	0x00000000


	//----- nvinfo : EIATTR_FRAME_SIZE
	.align		4
.L_5:
        /*0018*/ 	.byte	0x04, 0x11
        /*001a*/ 	.short	(.L_7 - .L_6)
	.align		4
.L_6:
        /*001c*/ 	.word	index@(triton_poi_fused__native_batch_norm_legit_no_training_relu_4)
        /*0020*/ 	.word	0x00000000


	//----- nvinfo : EIATTR_MIN_STACK_SIZE
	.align		4
.L_7:
        /*0024*/ 	.byte	0x04, 0x12
        /*0026*/ 	.short	(.L_9 - .L_8)
	.align		4
.L_8:
        /*0028*/ 	.word	index@(triton_poi_fused__native_batch_norm_legit_no_training_relu_4)
        /*002c*/ 	.word	0x00000000
.L_9:


//--------------------- .nv.info.triton_poi_fused__native_batch_norm_legit_no_training_relu_4 --------------------------
	.section	.nv.info.triton_poi_fused__native_batch_norm_legit_no_training_relu_4,"",@"SHT_CUDA_INFO"
	.sectionflags	@""
	.align	4


	//----- nvinfo : EIATTR_CUDA_API_VERSION
	.align		4
        /*0000*/ 	.byte	0x04, 0x37
        /*0002*/ 	.short	(.L_11 - .L_10)
.L_10:
        /*0004*/ 	.word	0x0000007c


	//----- nvinfo : EIATTR_KPARAM_INFO
	.align		4
.L_11:
        /*0008*/ 	.byte	0x04, 0x17
        /*000a*/ 	.short	(.L_13 - .L_12)
.L_12:
        /*000c*/ 	.word	0x00000000
        /*0010*/ 	.short	0x0006
        /*0012*/ 	.short	0x0030
        /*0014*/ 	.byte	0x00, 0xf0, 0x11, 0x00


	//----- nvinfo : EIATTR_KPARAM_INFO
	.align		4
.L_13:
        /*0018*/ 	.byte	0x04, 0x17
        /*001a*/ 	.short	(.L_15 - .L_14)
.L_14:
        /*001c*/ 	.word	0x00000000
        /*0020*/ 	.short	0x0005
        /*0022*/ 	.short	0x0028
        /*0024*/ 	.byte	0x00, 0xf4, 0x21, 0x00


	//----- nvinfo : EIATTR_KPARAM_INFO
	.align		4
.L_15:
        /*0028*/ 	.byte	0x04, 0x17
        /*002a*/ 	.short	(.L_17 - .L_16)
.L_16:
        /*002c*/ 	.word	0x00000000
        /*0030*/ 	.short	0x0004
        /*0032*/ 	.short	0x0020
        /*0034*/ 	.byte	0x00, 0xf4, 0x21, 0x00


	//----- nvinfo : EIATTR_KPARAM_INFO
	.align		4
.L_17:
        /*0038*/ 	.byte	0x04, 0x17
        /*003a*/ 	.short	(.L_19 - .L_18)
.L_18:
        /*003c*/ 	.word	0x00000000
        /*0040*/ 	.short	0x0003
        /*0042*/ 	.short	0x0018
        /*0044*/ 	.byte	0x00, 0xf4, 0x21, 0x00


	//----- nvinfo : EIATTR_KPARAM_INFO
	.align		4
.L_19:
        /*0048*/ 	.byte	0x04, 0x17
        /*004a*/ 	.short	(.L_21 - .L_20)
.L_20:
        /*004c*/ 	.word	0x00000000
        /*0050*/ 	.short	0x0002
        /*0052*/ 	.short	0x0010
        /*0054*/ 	.byte	0x00, 0xf4, 0x21, 0x00


	//----- nvinfo : EIATTR_KPARAM_INFO
	.align		4
.L_21:
        /*0058*/ 	.byte	0x04, 0x17
        /*005a*/ 	.short	(.L_23 - .L_22)
.L_22:
        /*005c*/ 	.word	0x00000000
        /*0060*/ 	.short	0x0001
        /*0062*/ 	.short	0x0008
        /*0064*/ 	.byte	0x00, 0xf4, 0x21, 0x00


	//----- nvinfo : EIATTR_KPARAM_INFO
	.align		4
.L_23:
        /*0068*/ 	.byte	0x04, 0x17
        /*006a*/ 	.short	(.L_25 - .L_24)
.L_24:
        /*006c*/ 	.word	0x00000000
        /*0070*/ 	.short	0x0000
        /*0072*/ 	.short	0x0000
        /*0074*/ 	.byte	0x00, 0xf4, 0x21, 0x00


	//----- nvinfo : EIATTR_SPARSE_MMA_MASK
	.align		4
.L_25:
        /*0078*/ 	.byte	0x03, 0x50
        /*007a*/ 	.short	0x0000


	//----- nvinfo : EIATTR_MAXREG_COUNT
	.align		4
        /*007c*/ 	.byte	0x03, 0x1b
        /*007e*/ 	.short	0x00ff


	//----- nvinfo : EIATTR_EXIT_INSTR_OFFSETS
	.align		4
        /*0080*/ 	.byte	0x04, 0x1c
        /*0082*/ 	.short	(.L_27 - .L_26)


	//   ....[0]....
.L_26:
        /*0084*/ 	.word	0x00000480


	//   ....[1]....
        /*0088*/ 	.word	0x000004a0


	//----- nvinfo : EIATTR_REQNTID
	.align		4
.L_27:
        /*008c*/ 	.byte	0x04, 0x10
        /*008e*/ 	.short	(.L_29 - .L_28)
.L_28:
        /*0090*/ 	.word	0x00000080
        /*0094*/ 	.word	0x00000001
        /*0098*/ 	.word	0x00000001


	//----- nvinfo : EIATTR_CBANK_PARAM_SIZE
	.align		4
.L_29:
        /*009c*/ 	.byte	0x03, 0x19
        /*009e*/ 	.short	0x0034


	//----- nvinfo : EIATTR_PARAM_CBANK
	.align		4
        /*00a0*/ 	.byte	0x04, 0x0a
        /*00a2*/ 	.short	(.L_31 - .L_30)
	.align		4
.L_30:
        /*00a4*/ 	.word	index@(.nv.constant0.triton_poi_fused__native_batch_norm_legit_no_training_relu_4)
        /*00a8*/ 	.short	0x0210
        /*00aa*/ 	.short	0x0034


	//----- nvinfo : EIATTR_SW_WAR
	.align		4
.L_31:
        /*00ac*/ 	.byte	0x04, 0x36
        /*00ae*/ 	.short	(.L_33 - .L_32)
.L_32:
        /*00b0*/ 	.word	0x00000008
.L_33:


//--------------------- .nv.callgraph             --------------------------
	.section	.nv.callgraph,"",@"SHT_CUDA_CALLGRAPH"
	.align	4
	.sectionentsize	8
	.align		4
        /*0000*/ 	.word	0x00000000
	.align		4
        /*0004*/ 	.word	0xffffffff
	.align		4
        /*0008*/ 	.word	0x00000000
	.align		4
        /*000c*/ 	.word	0xfffffffe
	.align		4
        /*0010*/ 	.word	0x00000000
	.align		4
        /*0014*/ 	.word	0xfffffffd
	.align		4
        /*0018*/ 	.word	0x00000000
	.align		4
        /*001c*/ 	.word	0xfffffffc


//--------------------- .nv.constant4             --------------------------
	.section	.nv.constant4,"a",@progbits
	.align	8
	.align		8
.nv.constant4:
        /*0000*/ 	.dword	_$_str
	.align		8
        /*0008*/ 	.dword	_$_str_$_2


//--------------------- .text.triton_poi_fused__native_batch_norm_legit_no_training_relu_4 --------------------------
	.section	.text.triton_poi_fused__native_batch_norm_legit_no_training_relu_4,"ax",@progbits
	.align	128
        .global         triton_poi_fused__native_batch_norm_legit_no_training_relu_4
        .type           triton_poi_fused__native_batch_norm_legit_no_training_relu_4,@function
        .size           triton_poi_fused__native_batch_norm_legit_no_training_relu_4,(.L_x_1 - triton_poi_fused__native_batch_norm_legit_no_training_relu_4)
        .other          triton_poi_fused__native_batch_norm_legit_no_training_relu_4,@"STO_CUDA_ENTRY STV_DEFAULT"
triton_poi_fused__native_batch_norm_legit_no_training_relu_4:
.text.triton_poi_fused__native_batch_norm_legit_no_training_relu_4:
[----:B------:R-:W0:Y:S01]  /*0000*/  LDC R1, c[0x0][0x28] ;  /* 0x00000a00ff017b82 */ /* 0x000e220000000800 */
[----:B------:R-:W1:Y:S07]  /*0010*/  S2R R0, SR_TID.X ;  /* 0x0000000000007919 */ /* 0x000e6e0000002100 */
[----:B------:R-:W2:Y:S01]  /*0020*/  LDC.64 R8, c[0x0][0x220] ;  /* 0x00008800ff087b82 */ /* 0x000ea20000000a00 */
[----:B------:R-:W-:Y:S01]  /*0030*/  ULDC.64 UR4, c[0x0][0x208] ;  /* 0x0000820000047ab9 */ /* 0x000fe20000000a00 */
[----:B------:R-:W3:Y:S06]  /*0040*/  S2R R5, SR_CTAID.X ;  /* 0x0000000000057919 */ /* 0x000eec0000002500 */
[----:B------:R-:W4:Y:S08]  /*0050*/  LDC.64 R14, c[0x0][0x218] ;  /* 0x00008600ff0e7b82 */ /* 0x000f300000000a00 */
[----:B------:R-:W5:Y:S08]  /*0060*/  LDC.64 R12, c[0x0][0x210] ;  /* 0x00008400ff0c7b82 */ /* 0x000f700000000a00 */
[----:B------:R-:W4:Y:S01]  /*0070*/  LDC.64 R16, c[0x0][0x228] ;  /* 0x00008a00ff107b82 */ /* 0x000f220000000a00 */
[----:B-1----:R-:W-:-:S07]  /*0080*/  SHF.L.U32 R0, R0, 0x1, RZ ;  /* 0x0000000100007819 */ /* 0x002fce00000006ff */
[----:B------:R-:W1:Y:S01]  /*0090*/  LDC.64 R18, c[0x0][0x230] ;  /* 0x00008c00ff127b82 */ /* 0x000e620000000a00 */
[----:B---3--:R-:W-:Y:S02]  /*00a0*/  SHF.R.S32.HI R3, RZ, 0x17, R5 ;  /* 0x00000017ff037819 */ /* 0x008fe40000011405 */
[----:B------:R-:W-:Y:S02]  /*00b0*/  LOP3.LUT R0, R0, 0xfe, RZ, 0xc0, !PT ;  /* 0x000000fe00007812 */ /* 0x000fe400078ec0ff */
[----:B------:R-:W-:Y:S02]  /*00c0*/  SGXT R3, R3, 0x1 ;  /* 0x000000010303781a */ /* 0x000fe40000000200 */
[----:B------:R-:W-:Y:S02]  /*00d0*/  LEA R0, R5, R0, 0x8 ;  /* 0x0000000005007211 */ /* 0x000fe400078e40ff */
[----:B------:R-:W-:Y:S02]  /*00e0*/  CS2R R4, SRZ ;  /* 0x0000000000047805 */ /* 0x000fe4000001ff00 */
[----:B------:R-:W-:-:S02]  /*00f0*/  LEA.HI R3, R3, R0, RZ, 0x8 ;  /* 0x0000000003037211 */ /* 0x000fc400078f40ff */
[----:B------:R-:W-:Y:S02]  /*0100*/  ISETP.GE.AND P0, PT, R0, 0x1800, PT ;  /* 0x000018000000780c */ /* 0x000fe40003f06270 */
[----:B------:R-:W-:-:S05]  /*0110*/  SHF.R.S32.HI R3, RZ, 0x8, R3 ;  /* 0x00000008ff037819 */ /* 0x000fca0000011403 */
[----:B------:R-:W-:-:S05]  /*0120*/  IMAD.HI R2, R3, 0x2aaaaaab, RZ ;  /* 0x2aaaaaab03027827 */ /* 0x000fca00078e02ff */
[----:B------:R-:W-:-:S05]  /*0130*/  LEA.HI R2, R2, R2, RZ, 0x1 ;  /* 0x0000000202027211 */ /* 0x000fca00078f08ff */
[----:B------:R-:W-:-:S04]  /*0140*/  IMAD R11, R2, -0x6, R3 ;  /* 0xfffffffa020b7824 */ /* 0x000fc800078e0203 */
[----:B--2---:R-:W-:-:S05]  /*0150*/  IMAD.WIDE R8, R11, 0x4, R8 ;  /* 0x000000040b087825 */ /* 0x004fca00078e0208 */
[----:B------:R-:W2:Y:S04]  /*0160*/  @!P0 LDG.E.EL R4, desc[UR4][R8.64] ;  /* 0x0000000408048981 */ /* 0x000ea8000c2e1900 */
[----:B------:R3:W2:Y:S01]  /*0170*/  @!P0 LDG.E.EL R5, desc[UR4][R8.64] ;  /* 0x0000000408058981 */ /* 0x0006a2000c2e1900 */
[----:B------:R-:W-:Y:S02]  /*0180*/  CS2R R6, SRZ ;  /* 0x0000000000067805 */ /* 0x000fe4000001ff00 */
[----:B------:R-:W-:Y:S01]  /*0190*/  CS2R R2, SRZ ;  /* 0x0000000000027805 */ /* 0x000fe2000001ff00 */
[----:B----4-:R-:W-:-:S04]  /*01a0*/  IMAD.WIDE R14, R11, 0x4, R14 ;  /* 0x000000040b0e7825 */ /* 0x010fc800078e020e */
[----:B-----5:R-:W-:Y:S01]  /*01b0*/  IMAD.WIDE R12, R0, 0x4, R12 ;  /* 0x00000004000c7825 */ /* 0x020fe200078e020c */
[----:B------:R-:W4:Y:S01]  /*01c0*/  @!P0 LDG.E.EL R7, desc[UR4][R14.64] ;  /* 0x000000040e078981 */ /* 0x000f22000c2e1900 */
[----:B---3--:R-:W-:Y:S02]  /*01d0*/  CS2R R8, SRZ ;  /* 0x0000000000087805 */ /* 0x008fe4000001ff00 */
[C---:B0-----:R-:W-:Y:S01]  /*01e0*/  IMAD.WIDE R16, R11.reuse, 0x4, R16 ;  /* 0x000000040b107825 */ /* 0x041fe200078e0210 */
[----:B------:R0:W3:Y:S03]  /*01f0*/  @!P0 LDG.E.EL R6, desc[UR4][R14.64] ;  /* 0x000000040e068981 */ /* 0x0000e6000c2e1900 */
[----:B-1----:R-:W-:Y:S01]  /*0200*/  IMAD.WIDE R18, R11, 0x4, R18 ;  /* 0x000000040b127825 */ /* 0x002fe200078e0212 */
[----:B------:R1:W4:Y:S01]  /*0210*/  @!P0 LDG.E.64 R2, desc[UR4][R12.64] ;  /* 0x000000040c028981 */ /* 0x000322000c1e1b00 */
[----:B------:R-:W-:-:S03]  /*0220*/  CS2R R10, SRZ ;  /* 0x00000000000a7805 */ /* 0x000fc6000001ff00 */
[----:B------:R-:W5:Y:S04]  /*0230*/  @!P0 LDG.E.EL R9, desc[UR4][R18.64] ;  /* 0x0000000412098981 */ /* 0x000f68000c2e1900 */
[----:B------:R-:W5:Y:S04]  /*0240*/  @!P0 LDG.E.EL R10, desc[UR4][R16.64] ;  /* 0x00000004100a8981 */ /* 0x000f68000c2e1900 */
[----:B------:R-:W3:Y:S04]  /*0250*/  @!P0 LDG.E.EL R11, desc[UR4][R16.64] ;  /* 0x00000004100b8981 */ /* 0x000ee8000c2e1900 */
[----:B------:R-:W3:Y:S01]  /*0260*/  @!P0 LDG.E.EL R8, desc[UR4][R18.64] ;  /* 0x0000000412088981 */ /* 0x000ee2000c2e1900 */
[----:B0-----:R-:W-:Y:S01]  /*0270*/  HFMA2.MMA R14, -RZ, RZ, 1.625, 0 ;  /* 0x3e800000ff0e7435 */ /* 0x001fe200000001ff */
[----:B--2---:R-:W-:Y:S01]  /*0280*/  FADD R4, R4, 9.9999997473787516356e-06 ;  /* 0x3727c5ac04047421 */ /* 0x004fe20000000000 */
[----:B------:R-:W-:-:S03]  /*0290*/  FADD R5, R5, 9.9999997473787516356e-06 ;  /* 0x3727c5ac05057421 */ /* 0x000fc60000000000 */
[----:B-1----:R-:W0:Y:S08]  /*02a0*/  MUFU.SQRT R12, R4 ;  /* 0x00000004000c7308 */ /* 0x002e300000002000 */
[----:B------:R1:W2:Y:S01]  /*02b0*/  MUFU.SQRT R13, R5 ;  /* 0x00000005000d7308 */ /* 0x0002a20000002000 */
[C---:B0-----:R-:W-:Y:S02]  /*02c0*/  FSETP.GT.AND P1, PT, R12.reuse, 8.50705917302346158658e+37, PT ;  /* 0x7e8000000c00780b */ /* 0x041fe40003f24000 */
[----:B------:R-:W-:Y:S01]  /*02d0*/  FSETP.GEU.AND P3, PT, R12, 1.175494350822287508e-38, PT ;  /* 0x008000000c00780b */ /* 0x000fe20003f6e000 */
[----:B-1----:R-:W0:Y:S01]  /*02e0*/  LDC.64 R4, c[0x0][0x238] ;  /* 0x00008e00ff047b82 */ /* 0x002e220000000a00 */
[----:B--2---:R-:W-:-:S02]  /*02f0*/  FSETP.GT.AND P2, PT, R13, 8.50705917302346158658e+37, PT ;  /* 0x7e8000000d00780b */ /* 0x004fc40003f44000 */
[----:B------:R-:W-:-:S07]  /*0300*/  FSETP.GEU.AND P4, PT, R13, 1.175494350822287508e-38, PT ;  /* 0x008000000d00780b */ /* 0x000fce0003f8e000 */
[----:B------:R-:W-:-:S04]  /*0310*/  @P1 FMUL R12, R12, 0.25 ;  /* 0x3e8000000c0c1820 */ /* 0x000fc80000400000 */
[----:B------:R-:W-:Y:S01]  /*0320*/  @!P3 FMUL R12, R12, 16777216 ;  /* 0x4b8000000c0cb820 */ /* 0x000fe20000400000 */
[----:B------:R-:W-:-:S04]  /*0330*/  @P2 FMUL R13, R13, 0.25 ;  /* 0x3e8000000d0d2820 */ /* 0x000fc80000400000 */
[----:B------:R-:W-:Y:S01]  /*0340*/  @!P4 FMUL R13, R13, 16777216 ;  /* 0x4b8000000d0dc820 */ /* 0x000fe20000400000 */
[----:B------:R-:W1:Y:S01]  /*0350*/  MUFU.RCP R12, R12 ;  /* 0x0000000c000c7308 */ /* 0x000e620000001000 */
[----:B------:R-:W-:-:S07]  /*0360*/  FSEL R15, R14, 1, P1 ;  /* 0x3f8000000e0f7808 */ /* 0x000fce0000800000 */
[----:B------:R-:W2:Y:S01]  /*0370*/  MUFU.RCP R13, R13 ;  /* 0x0000000d000d7308 */ /* 0x000ea20000001000 */
[----:B------:R-:W-:Y:S01]  /*0380*/  FSEL R14, R14, 1, P2 ;  /* 0x3f8000000e0e7808 */ /* 0x000fe20001000000 */
[----:B------:R-:W-:-:S04]  /*0390*/  @!P3 FMUL R15, R15, 16777216 ;  /* 0x4b8000000f0fb820 */ /* 0x000fc80000400000 */
[----:B------:R-:W-:Y:S01]  /*03a0*/  @!P4 FMUL R14, R14, 16777216 ;  /* 0x4b8000000e0ec820 */ /* 0x000fe20000400000 */
[----:B----4-:R-:W-:Y:S01]  /*03b0*/  FADD R2, -R7, R2 ;  /* 0x0000000207027221 */ /* 0x010fe20000000100 */
[----:B---3--:R-:W-:Y:S01]  /*03c0*/  FADD R3, -R6, R3 ;  /* 0x0000000306037221 */ /* 0x008fe20000000100 */
[----:B-1----:R-:W-:Y:S01]  /*03d0*/  FMUL R15, R12, R15 ;  /* 0x0000000f0c0f7220 */ /* 0x002fe20000400000 */
[----:B--2---:R-:W-:-:S03]  /*03e0*/  FMUL R14, R13, R14 ;  /* 0x0000000e0d0e7220 */ /* 0x004fc60000400000 */
[----:B------:R-:W-:Y:S01]  /*03f0*/  FMUL R2, R2, R15 ;  /* 0x0000000f02027220 */ /* 0x000fe20000400000 */
[----:B------:R-:W-:-:S03]  /*0400*/  FMUL R3, R3, R14 ;  /* 0x0000000e03037220 */ /* 0x000fc60000400000 */
[----:B-----5:R-:W-:Y:S01]  /*0410*/  FFMA R2, R2, R10, R9 ;  /* 0x0000000a02027223 */ /* 0x020fe20000000009 */
[----:B------:R-:W-:-:S04]  /*0420*/  FFMA R3, R3, R11, R8 ;  /* 0x0000000b03037223 */ /* 0x000fc80000000008 */
[----:B------:R-:W-:Y:S02]  /*0430*/  FSETP.GEU.AND P1, PT, R2, RZ, PT ;  /* 0x000000ff0200720b */ /* 0x000fe40003f2e000 */
[C---:B------:R-:W-:Y:S01]  /*0440*/  FSETP.GEU.AND P2, PT, R3.reuse, RZ, PT ;  /* 0x000000ff0300720b */ /* 0x040fe20003f4e000 */
[----:B0-----:R-:W-:Y:S01]  /*0450*/  IMAD.WIDE R4, R0, 0x4, R4 ;  /* 0x0000000400047825 */ /* 0x001fe200078e0204 */
[----:B------:R-:W-:Y:S02]  /*0460*/  FSEL R2, R2, RZ, P1 ;  /* 0x000000ff02027208 */ /* 0x000fe40000800000 */
[----:B------:R-:W-:Y:S01]  /*0470*/  FSEL R3, R3, RZ, P2 ;  /* 0x000000ff03037208 */ /* 0x000fe20001000000 */
[----:B------:R-:W-:Y:S08]  /*0480*/  @P0 EXIT ;  /* 0x000000000000094d */ /* 0x000ff00003800000 */
[----:B------:R-:W-:Y:S01]  /*0490*/  STG.E.64 desc[UR4][R4.64], R2 ;  /* 0x0000000204007986 */ /* 0x000fe2000c101b04 */
[----:B------:R-:W-:Y:S05]  /*04a0*/  EXIT ;  /* 0x000000000000794d */ /* 0x000fea0003800000 */
.L_x_0:
[----:B------:R-:W-:-:S00]  /*04b0*/  BRA `(.L_x_0) ;  /* 0xfffffffc00fc7947 */ /* 0x000fc0000383ffff */
[----:B------:R-:W-:-:S00]  /*04c0*/  NOP ;  /* 0x0000000000007918 */ /* 0x000fc00000000000 */
        /* <DEDUP_REMOVED lines=11> */
.L_x_1:


//--------------------- .nv.global.init           --------------------------
	.section	.nv.global.init,"aw",@progbits
.nv.global.init:
	.type		_$_str,@object
	.size		_$_str,(_$_str_$_2 - _$_str)
_$_str:
        /*0000*/ 	.byte	0x5f, 0x5f, 0x43, 0x55, 0x44, 0x41, 0x5f, 0x46, 0x54, 0x5a, 0x00
	.type		_$_str_$_2,@object
	.size		_$_str_$_2,(.L_1 - _$_str_$_2)
_$_str_$_2:
        /*000b*/ 	.byte	0x5f, 0x5f, 0x43, 0x55, 0x44, 0x41, 0x5f, 0x50, 0x52, 0x45, 0x43, 0x5f, 0x53, 0x51, 0x52, 0x54
        /*001b*/ 	.byte	0x00
.L_1:


//--------------------- .nv.constant0.triton_poi_fused__native_batch_norm_legit_no_training_relu_4 --------------------------
	.section	.nv.constant0.triton_poi_fused__native_batch_norm_legit_no_training_relu_4,"a",@progbits
	.sectionflags	@""
	.align	4
.nv.constant0.triton_poi_fused__native_batch_norm_legit_no_training_relu_4:
	.zero		580
